//
// Generated by NVIDIA NVVM Compiler
//
// Compiler Build ID: CL-36424714
// Cuda compilation tools, release 13.0, V13.0.88
// Based on NVVM 20.0.0
//

.version 9.0
.target sm_100
.address_size 64

	// .globl	_Z13MatrixProductPfS_S_iii

.visible .entry _Z13MatrixProductPfS_S_iii(
	.param .u64 .ptr .align 1 _Z13MatrixProductPfS_S_iii_param_0,
	.param .u64 .ptr .align 1 _Z13MatrixProductPfS_S_iii_param_1,
	.param .u64 .ptr .align 1 _Z13MatrixProductPfS_S_iii_param_2,
	.param .u32 _Z13MatrixProductPfS_S_iii_param_3,
	.param .u32 _Z13MatrixProductPfS_S_iii_param_4,
	.param .u32 _Z13MatrixProductPfS_S_iii_param_5
)
{
	.reg .pred 	%p<13>;
	.reg .b32 	%r<41>;
	.reg .b32 	%f<68>;
	.reg .b64 	%rd<53>;

	ld.param.u64 	%rd7, [_Z13MatrixProductPfS_S_iii_param_0];
	ld.param.u64 	%rd8, [_Z13MatrixProductPfS_S_iii_param_1];
	ld.param.u64 	%rd6, [_Z13MatrixProductPfS_S_iii_param_2];
	ld.param.u32 	%r20, [_Z13MatrixProductPfS_S_iii_param_3];
	ld.param.u32 	%r18, [_Z13MatrixProductPfS_S_iii_param_4];
	ld.param.u32 	%r19, [_Z13MatrixProductPfS_S_iii_param_5];
	cvta.to.global.u64 	%rd1, %rd8;
	cvta.to.global.u64 	%rd2, %rd7;
	mov.u32 	%r21, %ctaid.y;
	mov.u32 	%r22, %ntid.y;
	mov.u32 	%r23, %tid.y;
	mad.lo.s32 	%r1, %r21, %r22, %r23;
	mov.u32 	%r24, %ctaid.x;
	mov.u32 	%r25, %ntid.x;
	mov.u32 	%r26, %tid.x;
	mad.lo.s32 	%r2, %r24, %r25, %r26;
	setp.ge.s32 	%p1, %r1, %r20;
	setp.ge.s32 	%p2, %r2, %r19;
	or.pred  	%p3, %p1, %p2;
	@%p3 bra 	$L__BB0_14;
	setp.lt.s32 	%p4, %r18, 1;
	mov.f32 	%f67, 0f00000000;
	@%p4 bra 	$L__BB0_13;
	mul.lo.s32 	%r3, %r18, %r1;
	and.b32  	%r4, %r18, 7;
	setp.lt.u32 	%p5, %r18, 8;
	mov.f32 	%f67, 0f00000000;
	mov.b32 	%r39, 0;
	@%p5 bra 	$L__BB0_5;
	and.b32  	%r39, %r18, 2147483640;
	neg.s32 	%r37, %r39;
	shl.b32 	%r7, %r19, 3;
	mul.wide.u32 	%rd9, %r3, 4;
	add.s64 	%rd10, %rd9, %rd2;
	add.s64 	%rd52, %rd10, 16;
	mov.f32 	%f67, 0f00000000;
	mul.wide.s32 	%rd13, %r19, 4;
	mov.u32 	%r36, %r2;
$L__BB0_4:
	.pragma "nounroll";
	ld.global.f32 	%f17, [%rd52+-16];
	mul.wide.s32 	%rd11, %r36, 4;
	add.s64 	%rd12, %rd1, %rd11;
	ld.global.f32 	%f18, [%rd12];
	fma.rn.f32 	%f19, %f17, %f18, %f67;
	ld.global.f32 	%f20, [%rd52+-12];
	add.s64 	%rd14, %rd12, %rd13;
	ld.global.f32 	%f21, [%rd14];
	fma.rn.f32 	%f22, %f20, %f21, %f19;
	ld.global.f32 	%f23, [%rd52+-8];
	add.s64 	%rd15, %rd14, %rd13;
	ld.global.f32 	%f24, [%rd15];
	fma.rn.f32 	%f25, %f23, %f24, %f22;
	ld.global.f32 	%f26, [%rd52+-4];
	add.s64 	%rd16, %rd15, %rd13;
	ld.global.f32 	%f27, [%rd16];
	fma.rn.f32 	%f28, %f26, %f27, %f25;
	ld.global.f32 	%f29, [%rd52];
	add.s64 	%rd17, %rd16, %rd13;
	ld.global.f32 	%f30, [%rd17];
	fma.rn.f32 	%f31, %f29, %f30, %f28;
	ld.global.f32 	%f32, [%rd52+4];
	add.s64 	%rd18, %rd17, %rd13;
	ld.global.f32 	%f33, [%rd18];
	fma.rn.f32 	%f34, %f32, %f33, %f31;
	ld.global.f32 	%f35, [%rd52+8];
	add.s64 	%rd19, %rd18, %rd13;
	ld.global.f32 	%f36, [%rd19];
	fma.rn.f32 	%f37, %f35, %f36, %f34;
	ld.global.f32 	%f38, [%rd52+12];
	add.s64 	%rd20, %rd19, %rd13;
	ld.global.f32 	%f39, [%rd20];
	fma.rn.f32 	%f67, %f38, %f39, %f37;
	add.s32 	%r37, %r37, 8;
	add.s32 	%r36, %r36, %r7;
	add.s64 	%rd52, %rd52, 32;
	setp.ne.s32 	%p6, %r37, 0;
	@%p6 bra 	$L__BB0_4;
$L__BB0_5:
	setp.eq.s32 	%p7, %r4, 0;
	@%p7 bra 	$L__BB0_13;
	and.b32  	%r13, %r18, 3;
	setp.lt.u32 	%p8, %r4, 4;
	@%p8 bra 	$L__BB0_8;
	add.s32 	%r28, %r39, %r3;
	mul.wide.u32 	%rd21, %r28, 4;
	add.s64 	%rd22, %rd2, %rd21;
	ld.global.f32 	%f41, [%rd22];
	mad.lo.s32 	%r29, %r39, %r19, %r2;
	mul.wide.s32 	%rd23, %r29, 4;
	add.s64 	%rd24, %rd1, %rd23;
	ld.global.f32 	%f42, [%rd24];
	fma.rn.f32 	%f43, %f41, %f42, %f67;
	cvt.u64.u32 	%rd25, %r3;
	cvt.u64.u32 	%rd26, %r39;
	add.s64 	%rd27, %rd26, %rd25;
	shl.b64 	%rd28, %rd27, 2;
	add.s64 	%rd29, %rd2, %rd28;
	ld.global.f32 	%f44, [%rd29+4];
	mul.wide.s32 	%rd30, %r19, 4;
	add.s64 	%rd31, %rd24, %rd30;
	ld.global.f32 	%f45, [%rd31];
	fma.rn.f32 	%f46, %f44, %f45, %f43;
	ld.global.f32 	%f47, [%rd29+8];
	add.s64 	%rd32, %rd31, %rd30;
	ld.global.f32 	%f48, [%rd32];
	fma.rn.f32 	%f49, %f47, %f48, %f46;
	ld.global.f32 	%f50, [%rd29+12];
	add.s64 	%rd33, %rd32, %rd30;
	ld.global.f32 	%f51, [%rd33];
	fma.rn.f32 	%f67, %f50, %f51, %f49;
	add.s32 	%r39, %r39, 4;
$L__BB0_8:
	setp.eq.s32 	%p9, %r13, 0;
	@%p9 bra 	$L__BB0_13;
	setp.eq.s32 	%p10, %r13, 1;
	@%p10 bra 	$L__BB0_11;
	add.s32 	%r30, %r39, %r3;
	mul.wide.u32 	%rd34, %r30, 4;
	add.s64 	%rd35, %rd2, %rd34;
	ld.global.f32 	%f53, [%rd35];
	mad.lo.s32 	%r31, %r39, %r19, %r2;
	mul.wide.s32 	%rd36, %r31, 4;
	add.s64 	%rd37, %rd1, %rd36;
	ld.global.f32 	%f54, [%rd37];
	fma.rn.f32 	%f55, %f53, %f54, %f67;
	cvt.u64.u32 	%rd38, %r3;
	cvt.u64.u32 	%rd39, %r39;
	add.s64 	%rd40, %rd39, %rd38;
	shl.b64 	%rd41, %rd40, 2;
	add.s64 	%rd42, %rd2, %rd41;
	ld.global.f32 	%f56, [%rd42+4];
	mul.wide.s32 	%rd43, %r19, 4;
	add.s64 	%rd44, %rd37, %rd43;
	ld.global.f32 	%f57, [%rd44];
	fma.rn.f32 	%f67, %f56, %f57, %f55;
	add.s32 	%r39, %r39, 2;
$L__BB0_11:
	and.b32  	%r32, %r18, 1;
	setp.eq.b32 	%p11, %r32, 1;
	not.pred 	%p12, %p11;
	@%p12 bra 	$L__BB0_13;
	add.s32 	%r33, %r39, %r3;
	mul.wide.u32 	%rd45, %r33, 4;
	add.s64 	%rd46, %rd2, %rd45;
	ld.global.f32 	%f58, [%rd46];
	mad.lo.s32 	%r34, %r39, %r19, %r2;
	mul.wide.s32 	%rd47, %r34, 4;
	add.s64 	%rd48, %rd1, %rd47;
	ld.global.f32 	%f59, [%rd48];
	fma.rn.f32 	%f67, %f58, %f59, %f67;
$L__BB0_13:
	mad.lo.s32 	%r35, %r19, %r1, %r2;
	cvta.to.global.u64 	%rd49, %rd6;
	mul.wide.s32 	%rd50, %r35, 4;
	add.s64 	%rd51, %rd49, %rd50;
	st.global.f32 	[%rd51], %f67;
$L__BB0_14:
	ret;

}


// ===== COMPILED SASS (sm_100) =====

	.target	sm_100

	.elftype	@"ET_EXEC"


//--------------------- .note.nv.tkinfo           --------------------------
	.section	.note.nv.tkinfo,"",@"SHT_NOTE"
	.sectionflags	@"SHF_NOTE_NV_TKINFO"
	.tkinfo
        /*0018*/ 	.word	0x00000002
        /*0030*/ 	.string	""
        /*0030*/ 	.string	"ptxas"
        /*0030*/ 	.string	"Cuda compilation tools, release 13.0, V13.0.88"
        /*0030*/ 	.string	"Build cuda_13.0.r13.0/compiler.36424714_0"
        /*0030*/ 	.string	"-arch sm_100 -m 64 "



//--------------------- .note.nv.cuinfo           --------------------------
	.section	.note.nv.cuinfo,"",@"SHT_NOTE"
	.sectionflags	@"SHF_NOTE_NV_CUINFO"
        /*0018*/ 	.short	0x0002
        /*001a*/ 	.short	0x0064
        /*001c*/ 	.short	0x0082
	.zero		2


//--------------------- .nv.info                  --------------------------
	.section	.nv.info,"",@"SHT_CUDA_INFO"
	.align	4


	//----- nvinfo : EIATTR_REGCOUNT
	.align		4
        /*0000*/ 	.byte	0x04, 0x2f
        /*0002*/ 	.short	(.L_1 - .L_0)
	.align		4
.L_0:
        /*0004*/ 	.word	index@(_Z13MatrixProductPfS_S_iii)
        /*0008*/ 	.word	0x00000020


	//----- nvinfo : EIATTR_FRAME_SIZE
	.align		4
.L_1:
        /*000c*/ 	.byte	0x04, 0x11
        /*000e*/ 	.short	(.L_3 - .L_2)
	.align		4
.L_2:
        /*0010*/ 	.word	index@(_Z13MatrixProductPfS_S_iii)
        /*0014*/ 	.word	0x00000000


	//----- nvinfo : EIATTR_MIN_STACK_SIZE
	.align		4
.L_3:
        /*0018*/ 	.byte	0x04, 0x12
        /*001a*/ 	.short	(.L_5 - .L_4)
	.align		4
.L_4:
        /*001c*/ 	.word	index@(_Z13MatrixProductPfS_S_iii)
        /*0020*/ 	.word	0x00000000
.L_5:


//--------------------- .nv.compat                --------------------------
	.section	.nv.compat,"",@"SHT_CUDA_COMPAT_INFO"
	.align	4
        /*0000*/ 	.byte	0x02, 0x09, 0x00, 0x00, 0x02, 0x02, 0x01, 0x00, 0x02, 0x05, 0x05, 0x00, 0x03, 0x07, 0x01, 0x01
        /*0010*/ 	.byte	0x02, 0x03, 0x00, 0x00, 0x02, 0x06, 0x01, 0x00, 0x04, 0x0b, 0x08, 0x00, 0x09, 0x00, 0x00, 0x00
        /*0020*/ 	.byte	0x00, 0x00, 0x00, 0x00


//--------------------- .nv.info._Z13MatrixProductPfS_S_iii --------------------------
	.section	.nv.info._Z13MatrixProductPfS_S_iii,"",@"SHT_CUDA_INFO"
	.sectionflags	@""
	.align	4


	//----- nvinfo : EIATTR_CUDA_API_VERSION
	.align		4
        /*0000*/ 	.byte	0x04, 0x37
        /*0002*/ 	.short	(.L_7 - .L_6)
.L_6:
        /*0004*/ 	.word	0x00000082


	//----- nvinfo : EIATTR_KPARAM_INFO
	.align		4
.L_7:
        /*0008*/ 	.byte	0x04, 0x17
        /*000a*/ 	.short	(.L_9 - .L_8)
.L_8:
        /*000c*/ 	.word	0x00000000
        /*0010*/ 	.short	0x0005
        /*0012*/ 	.short	0x0020
        /*0014*/ 	.byte	0x00, 0xf0, 0x11, 0x00


	//----- nvinfo : EIATTR_KPARAM_INFO
	.align		4
.L_9:
        /*0018*/ 	.byte	0x04, 0x17
        /*001a*/ 	.short	(.L_11 - .L_10)
.L_10:
        /*001c*/ 	.word	0x00000000
        /*0020*/ 	.short	0x0004
        /*0022*/ 	.short	0x001c
        /*0024*/ 	.byte	0x00, 0xf0, 0x11, 0x00


	//----- nvinfo : EIATTR_KPARAM_INFO
	.align		4
.L_11:
        /*0028*/ 	.byte	0x04, 0x17
        /*002a*/ 	.short	(.L_13 - .L_12)
.L_12:
        /*002c*/ 	.word	0x00000000
        /*0030*/ 	.short	0x0003
        /*0032*/ 	.short	0x0018
        /*0034*/ 	.byte	0x00, 0xf0, 0x11, 0x00


	//----- nvinfo : EIATTR_KPARAM_INFO
	.align		4
.L_13:
        /*0038*/ 	.byte	0x04, 0x17
        /*003a*/ 	.short	(.L_15 - .L_14)
.L_14:
        /*003c*/ 	.word	0x00000000
        /*0040*/ 	.short	0x0002
        /*0042*/ 	.short	0x0010
        /*0044*/ 	.byte	0x00, 0xf5, 0x21, 0x00


	//----- nvinfo : EIATTR_KPARAM_INFO
	.align		4
.L_15:
        /*0048*/ 	.byte	0x04, 0x17
        /*004a*/ 	.short	(.L_17 - .L_16)
.L_16:
        /*004c*/ 	.word	0x00000000
        /*0050*/ 	.short	0x0001
        /*0052*/ 	.short	0x0008
        /*0054*/ 	.byte	0x00, 0xf5, 0x21, 0x00


	//----- nvinfo : EIATTR_KPARAM_INFO
	.align		4
.L_17:
        /*0058*/ 	.byte	0x04, 0x17
        /*005a*/ 	.short	(.L_19 - .L_18)
.L_18:
        /*005c*/ 	.word	0x00000000
        /*0060*/ 	.short	0x0000
        /*0062*/ 	.short	0x0000
        /*0064*/ 	.byte	0x00, 0xf5, 0x21, 0x00


	//----- nvinfo : EIATTR_SPARSE_MMA_MASK
	.align		4
.L_19:
        /*0068*/ 	.byte	0x03, 0x50
        /*006a*/ 	.short	0x0000


	//----- nvinfo : EIATTR_MAXREG_COUNT
	.align		4
        /*006c*/ 	.byte	0x03, 0x1b
        /*006e*/ 	.short	0x00ff


	//----- nvinfo : EIATTR_MERCURY_ISA_VERSION
	.align		4
        /*0070*/ 	.byte	0x03, 0x5f
        /*0072*/ 	.short	0x0101


	//----- nvinfo : EIATTR_VRC_CTA_INIT_COUNT
	.align		4
        /*0074*/ 	.byte	0x02, 0x4a
	.zero		1
	.zero		1


	//----- nvinfo : EIATTR_EXIT_INSTR_OFFSETS
	.align		4
        /*0078*/ 	.byte	0x04, 0x1c
        /*007a*/ 	.short	(.L_21 - .L_20)


	//   ....[0]....
.L_20:
        /*007c*/ 	.word	0x000000d0


	//   ....[1]....
        /*0080*/ 	.word	0x000008f0


	//----- nvinfo : EIATTR_CBANK_PARAM_SIZE
	.align		4
.L_21:
        /*0084*/ 	.byte	0x03, 0x19
        /*0086*/ 	.short	0x0024


	//----- nvinfo : EIATTR_PARAM_CBANK
	.align		4
        /*0088*/ 	.byte	0x04, 0x0a
        /*008a*/ 	.short	(.L_23 - .L_22)
	.align		4
.L_22:
        /*008c*/ 	.word	index@(.nv.constant0._Z13MatrixProductPfS_S_iii)
        /*0090*/ 	.short	0x0380
        /*0092*/ 	.short	0x0024


	//----- nvinfo : EIATTR_SW_WAR
	.align		4
.L_23:
        /*0094*/ 	.byte	0x04, 0x36
        /*0096*/ 	.short	(.L_25 - .L_24)
.L_24:
        /*0098*/ 	.word	0x00000008
.L_25:


//--------------------- .nv.callgraph             --------------------------
	.section	.nv.callgraph,"",@"SHT_CUDA_CALLGRAPH"
	.align	4
	.sectionentsize	8
	.align		4
        /*0000*/ 	.word	0x00000000
	.align		4
        /*0004*/ 	.word	0xffffffff
	.align		4
        /*0008*/ 	.word	0x00000000
	.align		4
        /*000c*/ 	.word	0xfffffffe
	.align		4
        /*0010*/ 	.word	0x00000000
	.align		4
        /*0014*/ 	.word	0xfffffffd
	.align		4
        /*0018*/ 	.word	0x00000000
	.align		4
        /*001c*/ 	.word	0xfffffffc


//--------------------- .text._Z13MatrixProductPfS_S_iii --------------------------
	.section	.text._Z13MatrixProductPfS_S_iii,"ax",@progbits
	.align	128
        .global         _Z13MatrixProductPfS_S_iii
        .type           _Z13MatrixProductPfS_S_iii,@function
        .size           _Z13MatrixProductPfS_S_iii,(.L_x_5 - _Z13MatrixProductPfS_S_iii)
        .other          _Z13MatrixProductPfS_S_iii,@"STO_CUDA_ENTRY STV_DEFAULT"
_Z13MatrixProductPfS_S_iii:
.text._Z13MatrixProductPfS_S_iii:
[----:B------:R-:W-:Y:S01]  /*0000*/  LDC R1, c[0x0][0x37c] ;  /* 0x0000df00ff017b82 */ /* 0x000fe20000000800 */
[----:B------:R-:W0:Y:S07]  /*0010*/  S2R R5, SR_TID.X ;  /* 0x0000000000057919 */ /* 0x000e2e0000002100 */
[----:B------:R-:W1:Y:S01]  /*0020*/  LDC R16, c[0x0][0x364] ;  /* 0x0000d900ff107b82 */ /* 0x000e620000000800 */
[----:B------:R-:W2:Y:S01]  /*0030*/  LDCU UR6, c[0x0][0x398] ;  /* 0x00007300ff0677ac */ /* 0x000ea20008000800 */
[----:B------:R-:W1:Y:S06]  /*0040*/  S2R R3, SR_TID.Y ;  /* 0x0000000000037919 */ /* 0x000e6c0000002200 */
[----:B------:R-:W0:Y:S08]  /*0050*/  S2UR UR5, SR_CTAID.X ;  /* 0x00000000000579c3 */ /* 0x000e300000002500 */
[----:B------:R-:W0:Y:S08]  /*0060*/  LDC R0, c[0x0][0x360] ;  /* 0x0000d800ff007b82 */ /* 0x000e300000000800 */
[----:B------:R-:W1:Y:S08]  /*0070*/  S2UR UR4, SR_CTAID.Y ;  /* 0x00000000000479c3 */ /* 0x000e700000002600 */
[----:B------:R-:W3:Y:S01]  /*0080*/  LDC R17, c[0x0][0x3a0] ;  /* 0x0000e800ff117b82 */ /* 0x000ee20000000800 */
[----:B0-----:R-:W-:-:S02]  /*0090*/  IMAD R0, R0, UR5, R5 ;  /* 0x0000000500007c24 */ /* 0x001fc4000f8e0205 */
[----:B-1----:R-:W-:-:S03]  /*00a0*/  IMAD R16, R16, UR4, R3 ;  /* 0x0000000410107c24 */ /* 0x002fc6000f8e0203 */
[----:B---3--:R-:W-:-:S04]  /*00b0*/  ISETP.GE.AND P0, PT, R0, R17, PT ;  /* 0x000000110000720c */ /* 0x008fc80003f06270 */
[----:B--2---:R-:W-:-:S13]  /*00c0*/  ISETP.GE.OR P0, PT, R16, UR6, P0 ;  /* 0x0000000610007c0c */ /* 0x004fda0008706670 */
[----:B------:R-:W-:Y:S05]  /*00d0*/  @P0 EXIT ;  /* 0x000000000000094d */ /* 0x000fea0003800000 */
[----:B------:R-:W0:Y:S01]  /*00e0*/  LDC R19, c[0x0][0x39c] ;  /* 0x0000e700ff137b82 */ /* 0x000e220000000800 */
[----:B------:R-:W1:Y:S01]  /*00f0*/  LDCU.64 UR4, c[0x0][0x358] ;  /* 0x00006b00ff0477ac */ /* 0x000e620008000a00 */
[----:B------:R-:W-:Y:S01]  /*0100*/  HFMA2 R24, -RZ, RZ, 0, 0 ;  /* 0x00000000ff187431 */ /* 0x000fe200000001ff */
[----:B0-----:R-:W-:-:S13]  /*0110*/  ISETP.GE.AND P0, PT, R19, 0x1, PT ;  /* 0x000000011300780c */ /* 0x001fda0003f06270 */
[----:B-1----:R-:W-:Y:S05]  /*0120*/  @!P0 BRA `(.L_x_0) ;  /* 0x0000000400e08947 */ /* 0x002fea0003800000 */
[C---:B------:R-:W-:Y:S01]  /*0130*/  ISETP.GE.U32.AND P1, PT, R19.reuse, 0x8, PT ;  /* 0x000000081300780c */ /* 0x040fe20003f26070 */
[----:B------:R-:W-:Y:S01]  /*0140*/  IMAD R20, R16, R19, RZ ;  /* 0x0000001310147224 */ /* 0x000fe200078e02ff */
[----:B------:R-:W-:Y:S02]  /*0150*/  LOP3.LUT R27, R19, 0x7, RZ, 0xc0, !PT ;  /* 0x00000007131b7812 */ /* 0x000fe400078ec0ff */
[----:B------:R-:W-:Y:S02]  /*0160*/  MOV R24, RZ ;  /* 0x000000ff00187202 */ /* 0x000fe40000000f00 */
[----:B------:R-:W-:Y:S02]  /*0170*/  ISETP.NE.AND P0, PT, R27, RZ, PT ;  /* 0x000000ff1b00720c */ /* 0x000fe40003f05270 */
[----:B------:R-:W-:-:S05]  /*0180*/  MOV R21, RZ ;  /* 0x000000ff00157202 */ /* 0x000fca0000000f00 */
[----:B------:R-:W-:Y:S06]  /*0190*/  @!P1 BRA `(.L_x_1) ;  /* 0x0000000000c49947 */ /* 0x000fec0003800000 */
[----:B------:R-:W0:Y:S01]  /*01a0*/  LDC.64 R2, c[0x0][0x380] ;  /* 0x0000e000ff027b82 */ /* 0x000e220000000a00 */
[----:B------:R-:W-:Y:S02]  /*01b0*/  LOP3.LUT R21, R19, 0x7ffffff8, RZ, 0xc0, !PT ;  /* 0x7ffffff813157812 */ /* 0x000fe400078ec0ff */
[----:B------:R-:W-:Y:S02]  /*01c0*/  MOV R24, RZ ;  /* 0x000000ff00187202 */ /* 0x000fe40000000f00 */
[----:B------:R-:W-:Y:S02]  /*01d0*/  MOV R18, R0 ;  /* 0x0000000000127202 */ /* 0x000fe40000000f00 */
[----:B------:R-:W-:Y:S01]  /*01e0*/  IADD3 R22, PT, PT, -R21, RZ, RZ ;  /* 0x000000ff15167210 */ /* 0x000fe20007ffe1ff */
[----:B0-----:R-:W-:-:S03]  /*01f0*/  IMAD.WIDE.U32 R2, R20, 0x4, R2 ;  /* 0x0000000414027825 */ /* 0x001fc600078e0002 */
[----:B------:R-:W-:-:S04]  /*0200*/  IADD3 R4, P1, PT, R2, 0x10, RZ ;  /* 0x0000001002047810 */ /* 0x000fc80007f3e0ff */
[----:B------:R-:W-:-:S09]  /*0210*/  IADD3.X R5, PT, PT, RZ, R3, RZ, P1, !PT ;  /* 0x00000003ff057210 */ /* 0x000fd20000ffe4ff */
.L_x_2:
[----:B------:R-:W0:Y:S01]  /*0220*/  LDC.64 R14, c[0x0][0x388] ;  /* 0x0000e200ff0e7b82 */ /* 0x000e220000000a00 */
[----:B------:R-:W-:Y:S02]  /*0230*/  MOV R2, R4 ;  /* 0x0000000400027202 */ /* 0x000fe40000000f00 */
[----:B------:R-:W-:-:S05]  /*0240*/  MOV R3, R5 ;  /* 0x0000000500037202 */ /* 0x000fca0000000f00 */
[----:B------:R-:W2:Y:S04]  /*0250*/  LDG.E R25, desc[UR4][R2.64+-0x10] ;  /* 0xfffff00402197981 */ /* 0x000ea8000c1e1900 */
[----:B------:R-:W3:Y:S04]  /*0260*/  LDG.E R23, desc[UR4][R2.64+-0xc] ;  /* 0xfffff40402177981 */ /* 0x000ee8000c1e1900 */
[----:B------:R-:W4:Y:S04]  /*0270*/  LDG.E R29, desc[UR4][R2.64+-0x8] ;  /* 0xfffff804021d7981 */ /* 0x000f28000c1e1900 */
[----:B------:R-:W5:Y:S01]  /*0280*/  LDG.E R28, desc[UR4][R2.64+-0x4] ;  /* 0xfffffc04021c7981 */ /* 0x000f62000c1e1900 */
[----:B0-----:R-:W-:-:S05]  /*0290*/  IMAD.WIDE R14, R18, 0x4, R14 ;  /* 0x00000004120e7825 */ /* 0x001fca00078e020e */
[----:B------:R0:W2:Y:S01]  /*02a0*/  LDG.E R26, desc[UR4][R14.64] ;  /* 0x000000040e1a7981 */ /* 0x0000a2000c1e1900 */
[----:B------:R-:W-:-:S04]  /*02b0*/  IMAD.WIDE R12, R17, 0x4, R14 ;  /* 0x00000004110c7825 */ /* 0x000fc800078e020e */
[C---:B------:R-:W-:Y:S02]  /*02c0*/  IMAD.WIDE R4, R17.reuse, 0x4, R12 ;  /* 0x0000000411047825 */ /* 0x040fe400078e020c */
[----:B------:R-:W3:Y:S02]  /*02d0*/  LDG.E R12, desc[UR4][R12.64] ;  /* 0x000000040c0c7981 */ /* 0x000ee4000c1e1900 */
[C---:B------:R-:W-:Y:S02]  /*02e0*/  IMAD.WIDE R8, R17.reuse, 0x4, R4 ;  /* 0x0000000411087825 */ /* 0x040fe400078e0204 */
[----:B------:R-:W4:Y:S02]  /*02f0*/  LDG.E R4, desc[UR4][R4.64] ;  /* 0x0000000404047981 */ /* 0x000f24000c1e1900 */
[C---:B------:R-:W-:Y:S02]  /*0300*/  IMAD.WIDE R6, R17.reuse, 0x4, R8 ;  /* 0x0000000411067825 */ /* 0x040fe400078e0208 */
[----:B------:R-:W5:Y:S02]  /*0310*/  LDG.E R8, desc[UR4][R8.64] ;  /* 0x0000000408087981 */ /* 0x000f64000c1e1900 */
[----:B------:R-:W-:-:S02]  /*0320*/  IMAD.WIDE R10, R17, 0x4, R6 ;  /* 0x00000004110a7825 */ /* 0x000fc400078e0206 */
[----:B------:R-:W5:Y:S04]  /*0330*/  LDG.E R5, desc[UR4][R2.64] ;  /* 0x0000000402057981 */ /* 0x000f68000c1e1900 */
[----:B------:R-:W5:Y:S01]  /*0340*/  LDG.E R6, desc[UR4][R6.64] ;  /* 0x0000000406067981 */ /* 0x000f62000c1e1900 */
[----:B0-----:R-:W-:-:S03]  /*0350*/  IMAD.WIDE R14, R17, 0x4, R10 ;  /* 0x00000004110e7825 */ /* 0x001fc600078e020a */
[----:B------:R-:W5:Y:S04]  /*0360*/  LDG.E R10, desc[UR4][R10.64] ;  /* 0x000000040a0a7981 */ /* 0x000f68000c1e1900 */
[----:B------:R-:W5:Y:S04]  /*0370*/  LDG.E R13, desc[UR4][R14.64] ;  /* 0x000000040e0d7981 */ /* 0x000f68000c1e1900 */
[----:B------:R-:W5:Y:S04]  /*0380*/  LDG.E R7, desc[UR4][R2.64+0x4] ;  /* 0x0000040402077981 */ /* 0x000f68000c1e1900 */
[----:B------:R-:W5:Y:S01]  /*0390*/  LDG.E R9, desc[UR4][R2.64+0xc] ;  /* 0x00000c0402097981 */ /* 0x000f62000c1e1900 */
[----:B--2---:R-:W-:Y:S01]  /*03a0*/  FFMA R26, R25, R26, R24 ;  /* 0x0000001a191a7223 */ /* 0x004fe20000000018 */
[----:B------:R-:W-:-:S02]  /*03b0*/  IMAD.WIDE R24, R17, 0x4, R14 ;  /* 0x0000000411187825 */ /* 0x000fc400078e020e */
[----:B------:R-:W2:Y:S04]  /*03c0*/  LDG.E R14, desc[UR4][R2.64+0x8] ;  /* 0x00000804020e7981 */ /* 0x000ea8000c1e1900 */
[----:B------:R-:W2:Y:S01]  /*03d0*/  LDG.E R24, desc[UR4][R24.64] ;  /* 0x0000000418187981 */ /* 0x000ea2000c1e1900 */
[----:B---3--:R-:W-:Y:S01]  /*03e0*/  FFMA R12, R23, R12, R26 ;  /* 0x0000000c170c7223 */ /* 0x008fe2000000001a */
[----:B------:R-:W-:-:S03]  /*03f0*/  IADD3 R22, PT, PT, R22, 0x8, RZ ;  /* 0x0000000816167810 */ /* 0x000fc60007ffe0ff */
[----:B----4-:R-:W-:Y:S01]  /*0400*/  FFMA R29, R29, R4, R12 ;  /* 0x000000041d1d7223 */ /* 0x010fe2000000000c */
[----:B------:R-:W-:-:S03]  /*0410*/  ISETP.NE.AND P1, PT, R22, RZ, PT ;  /* 0x000000ff1600720c */ /* 0x000fc60003f25270 */
[----:B-----5:R-:W-:Y:S01]  /*0420*/  FFMA R8, R28, R8, R29 ;  /* 0x000000081c087223 */ /* 0x020fe2000000001d */
[----:B------:R-:W-:-:S03]  /*0430*/  IADD3 R4, P2, PT, R2, 0x20, RZ ;  /* 0x0000002002047810 */ /* 0x000fc60007f5e0ff */
[----:B------:R-:W-:Y:S01]  /*0440*/  FFMA R6, R5, R6, R8 ;  /* 0x0000000605067223 */ /* 0x000fe20000000008 */
[----:B------:R-:W-:Y:S02]  /*0450*/  IADD3.X R5, PT, PT, RZ, R3, RZ, P2, !PT ;  /* 0x00000003ff057210 */ /* 0x000fe400017fe4ff */
[----:B------:R-:W-:Y:S01]  /*0460*/  LEA R18, R17, R18, 0x3 ;  /* 0x0000001211127211 */ /* 0x000fe200078e18ff */
[----:B------:R-:W-:-:S04]  /*0470*/  FFMA R7, R7, R10, R6 ;  /* 0x0000000a07077223 */ /* 0x000fc80000000006 */
[----:B--2---:R-:W-:-:S04]  /*0480*/  FFMA R14, R14, R13, R7 ;  /* 0x0000000d0e0e7223 */ /* 0x004fc80000000007 */
[----:B------:R-:W-:Y:S01]  /*0490*/  FFMA R24, R9, R24, R14 ;  /* 0x0000001809187223 */ /* 0x000fe2000000000e */
[----:B------:R-:W-:Y:S06]  /*04a0*/  @P1 BRA `(.L_x_2) ;  /* 0xfffffffc005c1947 */ /* 0x000fec000383ffff */
.L_x_1:
[----:B------:R-:W-:Y:S05]  /*04b0*/  @!P0 BRA `(.L_x_0) ;  /* 0x0000000000fc8947 */ /* 0x000fea0003800000 */
[----:B------:R-:W-:Y:S02]  /*04c0*/  ISETP.GE.U32.AND P1, PT, R27, 0x4, PT ;  /* 0x000000041b00780c */ /* 0x000fe40003f26070 */
[----:B------:R-:W-:-:S04]  /*04d0*/  LOP3.LUT R14, R19, 0x3, RZ, 0xc0, !PT ;  /* 0x00000003130e7812 */ /* 0x000fc800078ec0ff */
[----:B------:R-:W-:-:S07]  /*04e0*/  ISETP.NE.AND P0, PT, R14, RZ, PT ;  /* 0x000000ff0e00720c */ /* 0x000fce0003f05270 */
[----:B------:R-:W-:Y:S06]  /*04f0*/  @!P1 BRA `(.L_x_3) ;  /* 0x00000000006c9947 */ /* 0x000fec0003800000 */
[----:B------:R-:W0:Y:S01]  /*0500*/  LDC.64 R4, c[0x0][0x388] ;  /* 0x0000e200ff047b82 */ /* 0x000e220000000a00 */
[----:B------:R-:W1:Y:S01]  /*0510*/  LDCU.64 UR6, c[0x0][0x380] ;  /* 0x00007000ff0677ac */ /* 0x000e620008000a00 */
[----:B------:R-:W-:Y:S01]  /*0520*/  IMAD R7, R21, R17, R0 ;  /* 0x0000001115077224 */ /* 0x000fe200078e0200 */
[CC--:B------:R-:W-:Y:S02]  /*0530*/  IADD3 R3, PT, PT, R20.reuse, R21.reuse, RZ ;  /* 0x0000001514037210 */ /* 0x0c0fe40007ffe0ff */
[----:B------:R-:W-:-:S03]  /*0540*/  IADD3 R8, P1, PT, R20, R21, RZ ;  /* 0x0000001514087210 */ /* 0x000fc60007f3e0ff */
[----:B------:R-:W2:Y:S01]  /*0550*/  LDC.64 R12, c[0x0][0x380] ;  /* 0x0000e000ff0c7b82 */ /* 0x000ea20000000a00 */
[----:B0-----:R-:W-:-:S04]  /*0560*/  IMAD.WIDE R4, R7, 0x4, R4 ;  /* 0x0000000407047825 */ /* 0x001fc800078e0204 */
[----:B------:R-:W-:Y:S02]  /*0570*/  IMAD.WIDE R6, R17, 0x4, R4 ;  /* 0x0000000411067825 */ /* 0x000fe400078e0204 */
[----:B------:R-:W3:Y:S02]  /*0580*/  LDG.E R4, desc[UR4][R4.64] ;  /* 0x0000000404047981 */ /* 0x000ee4000c1e1900 */
[----:B--2---:R-:W-:Y:S01]  /*0590*/  IMAD.WIDE.U32 R12, R3, 0x4, R12 ;  /* 0x00000004030c7825 */ /* 0x004fe200078e000c */
[----:B------:R-:W-:Y:S02]  /*05a0*/  IADD3.X R3, PT, PT, RZ, RZ, RZ, P1, !PT ;  /* 0x000000ffff037210 */ /* 0x000fe40000ffe4ff */
[----:B-1----:R-:W-:-:S03]  /*05b0*/  LEA R2, P1, R8, UR6, 0x2 ;  /* 0x0000000608027c11 */ /* 0x002fc6000f8210ff */
[----:B------:R-:W3:Y:S01]  /*05c0*/  LDG.E R13, desc[UR4][R12.64] ;  /* 0x000000040c0d7981 */ /* 0x000ee2000c1e1900 */
[----:B------:R-:W-:Y:S01]  /*05d0*/  LEA.HI.X R3, R8, UR7, R3, 0x2, P1 ;  /* 0x0000000708037c11 */ /* 0x000fe200088f1403 */
[C---:B------:R-:W-:Y:S02]  /*05e0*/  IMAD.WIDE R8, R17.reuse, 0x4, R6 ;  /* 0x0000000411087825 */ /* 0x040fe400078e0206 */
[----:B------:R-:W2:Y:S04]  /*05f0*/  LDG.E R6, desc[UR4][R6.64] ;  /* 0x0000000406067981 */ /* 0x000ea8000c1e1900 */
[----:B------:R-:W2:Y:S01]  /*0600*/  LDG.E R15, desc[UR4][R2.64+0x4] ;  /* 0x00000404020f7981 */ /* 0x000ea2000c1e1900 */
[----:B------:R-:W-:-:S03]  /*0610*/  IMAD.WIDE R10, R17, 0x4, R8 ;  /* 0x00000004110a7825 */ /* 0x000fc600078e0208 */
[----:B------:R-:W4:Y:S04]  /*0620*/  LDG.E R22, desc[UR4][R8.64] ;  /* 0x0000000408167981 */ /* 0x000f28000c1e1900 */
[----:B------:R-:W4:Y:S04]  /*0630*/  LDG.E R18, desc[UR4][R2.64+0x8] ;  /* 0x0000080402127981 */ /* 0x000f28000c1e1900 */
[----:B------:R-:W5:Y:S04]  /*0640*/  LDG.E R26, desc[UR4][R2.64+0xc] ;  /* 0x00000c04021a7981 */ /* 0x000f68000c1e1900 */
[----:B------:R-:W5:Y:S01]  /*0650*/  LDG.E R10, desc[UR4][R10.64] ;  /* 0x000000040a0a7981 */ /* 0x000f62000c1e1900 */
[----:B------:R-:W-:Y:S01]  /*0660*/  IADD3 R21, PT, PT, R21, 0x4, RZ ;  /* 0x0000000415157810 */ /* 0x000fe20007ffe0ff */
[----:B---3--:R-:W-:-:S04]  /*0670*/  FFMA R24, R13, R4, R24 ;  /* 0x000000040d187223 */ /* 0x008fc80000000018 */
[----:B--2---:R-:W-:-:S04]  /*0680*/  FFMA R15, R15, R6, R24 ;  /* 0x000000060f0f7223 */ /* 0x004fc80000000018 */
[----:B----4-:R-:W-:-:S04]  /*0690*/  FFMA R15, R18, R22, R15 ;  /* 0x00000016120f7223 */ /* 0x010fc8000000000f */
[----:B-----5:R-:W-:-:S07]  /*06a0*/  FFMA R24, R26, R10, R15 ;  /* 0x0000000a1a187223 */ /* 0x020fce000000000f */
.L_x_3:
[----:B------:R-:W-:Y:S05]  /*06b0*/  @!P0 BRA `(.L_x_0) ;  /* 0x00000000007c8947 */ /* 0x000fea0003800000 */
[----:B------:R-:W-:Y:S01]  /*06c0*/  ISETP.NE.AND P1, PT, R14, 0x1, PT ;  /* 0x000000010e00780c */ /* 0x000fe20003f25270 */
[----:B------:R-:W0:Y:S01]  /*06d0*/  LDC.64 R10, c[0x0][0x380] ;  /* 0x0000e000ff0a7b82 */ /* 0x000e220000000a00 */
[----:B------:R-:W-:-:S04]  /*06e0*/  LOP3.LUT R19, R19, 0x1, RZ, 0xc0, !PT ;  /* 0x0000000113137812 */ /* 0x000fc800078ec0ff */
[----:B------:R-:W-:-:S03]  /*06f0*/  ISETP.NE.U32.AND P0, PT, R19, 0x1, PT ;  /* 0x000000011300780c */ /* 0x000fc60003f05070 */
[----:B------:R-:W1:Y:S04]  /*0700*/  LDC.64 R8, c[0x0][0x388] ;  /* 0x0000e200ff087b82 */ /* 0x000e680000000a00 */
[CC--:B------:R-:W-:Y:S02]  /*0710*/  @P1 IADD3 R13, PT, PT, R20.reuse, R21.reuse, RZ ;  /* 0x00000015140d1210 */ /* 0x0c0fe40007ffe0ff */
[----:B------:R-:W-:Y:S02]  /*0720*/  @P1 IADD3 R12, P2, PT, R20, R21, RZ ;  /* 0x00000015140c1210 */ /* 0x000fe40007f5e0ff */
[----:B------:R-:W2:Y:S02]  /*0730*/  @P1 LDC.64 R2, c[0x0][0x380] ;  /* 0x0000e000ff021b82 */ /* 0x000ea40000000a00 */
[----:B------:R-:W-:-:S06]  /*0740*/  @P1 IADD3.X R14, PT, PT, RZ, RZ, RZ, P2, !PT ;  /* 0x000000ffff0e1210 */ /* 0x000fcc00017fe4ff */
[----:B------:R-:W3:Y:S01]  /*0750*/  LDC.64 R4, c[0x0][0x380] ;  /* 0x0000e000ff047b82 */ /* 0x000ee20000000a00 */
[----:B0-----:R-:W-:-:S04]  /*0760*/  @P1 IMAD.WIDE.U32 R10, R13, 0x4, R10 ;  /* 0x000000040d0a1825 */ /* 0x001fc800078e000a */
[C---:B------:R-:W-:Y:S01]  /*0770*/  @P1 IMAD R13, R21.reuse, R17, R0 ;  /* 0x00000011150d1224 */ /* 0x040fe200078e0200 */
[----:B------:R-:W-:Y:S01]  /*0780*/  @P1 IADD3 R21, PT, PT, R21, 0x2, RZ ;  /* 0x0000000215151810 */ /* 0x000fe20007ffe0ff */
[----:B------:R-:W4:Y:S01]  /*0790*/  @P1 LDG.E R11, desc[UR4][R10.64] ;  /* 0x000000040a0b1981 */ /* 0x000f22000c1e1900 */
[----:B------:R-:W0:Y:S01]  /*07a0*/  LDC.64 R6, c[0x0][0x388] ;  /* 0x0000e200ff067b82 */ /* 0x000e220000000a00 */
[----:B-1----:R-:W-:Y:S01]  /*07b0*/  @P1 IMAD.WIDE R8, R13, 0x4, R8 ;  /* 0x000000040d081825 */ /* 0x002fe200078e0208 */
[----:B------:R-:W-:Y:S02]  /*07c0*/  @!P0 IADD3 R15, PT, PT, R20, R21, RZ ;  /* 0x00000015140f8210 */ /* 0x000fe40007ffe0ff */
[----:B--2---:R-:W-:Y:S01]  /*07d0*/  @P1 LEA R2, P2, R12, R2, 0x2 ;  /* 0x000000020c021211 */ /* 0x004fe200078410ff */
[----:B------:R-:W-:-:S03]  /*07e0*/  @!P0 IMAD R21, R21, R17, R0 ;  /* 0x0000001115158224 */ /* 0x000fc600078e0200 */
[----:B------:R-:W-:Y:S01]  /*07f0*/  @P1 LEA.HI.X R3, R12, R3, R14, 0x2, P2 ;  /* 0x000000030c031211 */ /* 0x000fe200010f140e */
[----:B------:R-:W-:Y:S01]  /*0800*/  @P1 IMAD.WIDE R12, R17, 0x4, R8 ;  /* 0x00000004110c1825 */ /* 0x000fe200078e0208 */
[----:B------:R-:W4:Y:S03]  /*0810*/  @P1 LDG.E R14, desc[UR4][R8.64] ;  /* 0x00000004080e1981 */ /* 0x000f26000c1e1900 */
[----:B---3--:R-:W-:Y:S01]  /*0820*/  @!P0 IMAD.WIDE.U32 R4, R15, 0x4, R4 ;  /* 0x000000040f048825 */ /* 0x008fe200078e0004 */
[----:B------:R-:W2:Y:S04]  /*0830*/  @P1 LDG.E R2, desc[UR4][R2.64+0x4] ;  /* 0x0000040402021981 */ /* 0x000ea8000c1e1900 */
[----:B------:R-:W2:Y:S01]  /*0840*/  @P1 LDG.E R12, desc[UR4][R12.64] ;  /* 0x000000040c0c1981 */ /* 0x000ea2000c1e1900 */
[----:B0-----:R-:W-:-:S03]  /*0850*/  @!P0 IMAD.WIDE R6, R21, 0x4, R6 ;  /* 0x0000000415068825 */ /* 0x001fc600078e0206 */
[----:B------:R-:W3:Y:S04]  /*0860*/  @!P0 LDG.E R5, desc[UR4][R4.64] ;  /* 0x0000000404058981 */ /* 0x000ee8000c1e1900 */
[----:B------:R-:W3:Y:S01]  /*0870*/  @!P0 LDG.E R6, desc[UR4][R6.64] ;  /* 0x0000000406068981 */ /* 0x000ee2000c1e1900 */
[----:B----4-:R-:W-:-:S04]  /*0880*/  @P1 FFMA R11, R11, R14, R24 ;  /* 0x0000000e0b0b1223 */ /* 0x010fc80000000018 */
[----:B--2---:R-:W-:-:S04]  /*0890*/  @P1 FFMA R24, R2, R12, R11 ;  /* 0x0000000c02181223 */ /* 0x004fc8000000000b */
[----:B---3--:R-:W-:-:S07]  /*08a0*/  @!P0 FFMA R24, R5, R6, R24 ;  /* 0x0000000605188223 */ /* 0x008fce0000000018 */
.L_x_0:
[----:B------:R-:W0:Y:S01]  /*08b0*/  LDC.64 R2, c[0x0][0x390] ;  /* 0x0000e400ff027b82 */ /* 0x000e220000000a00 */
[----:B------:R-:W-:-:S04]  /*08c0*/  IMAD R17, R16, R17, R0 ;  /* 0x0000001110117224 */ /* 0x000fc800078e0200 */
[----:B0-----:R-:W-:-:S05]  /*08d0*/  IMAD.WIDE R2, R17, 0x4, R2 ;  /* 0x0000000411027825 */ /* 0x001fca00078e0202 */
[----:B------:R-:W-:Y:S01]  /*08e0*/  STG.E desc[UR4][R2.64], R24 ;  /* 0x0000001802007986 */ /* 0x000fe2000c101904 */
[----:B------:R-:W-:Y:S05]  /*08f0*/  EXIT ;  /* 0x000000000000794d */ /* 0x000fea0003800000 */
.L_x_4:
[----:B------:R-:W-:-:S00]  /*0900*/  BRA `(.L_x_4) ;  /* 0xfffffffc00fc7947 */ /* 0x000fc0000383ffff */
[----:B------:R-:W-:-:S00]  /*0910*/  NOP ;  /* 0x0000000000007918 */ /* 0x000fc00000000000 */
        /* <DEDUP_REMOVED lines=14> */
.L_x_5:


//--------------------- .nv.shared.reserved.0     --------------------------
	.section	.nv.shared.reserved.0,"aw",@nobits
	.weak		__nv_reservedSMEM_offset_0_alias
	.size		__nv_reservedSMEM_offset_0_alias, 0, 64
	.other		__nv_reservedSMEM_offset_0_alias,@"STO_CUDA_RESERVED_SHARED STV_DEFAULT"
__nv_reservedSMEM_offset_0_alias:
	.zero		0
	.zero		64


//--------------------- .nv.constant0._Z13MatrixProductPfS_S_iii --------------------------
	.section	.nv.constant0._Z13MatrixProductPfS_S_iii,"a",@progbits
	.sectionflags	@""
	.align	4
.nv.constant0._Z13MatrixProductPfS_S_iii:
	.zero		932


//--------------------- SYMBOLS --------------------------

	.type		.nv.reservedSmem.offset0,@object
	.size		.nv.reservedSmem.offset0,0x4
